//
// Generated by NVIDIA NVVM Compiler
//
// Compiler Build ID: CL-36424714
// Cuda compilation tools, release 13.0, V13.0.88
// Based on NVVM 20.0.0
//

.version 9.0
.target sm_100
.address_size 64

	// .globl	_Z8mykernelPfS_
.global .align 4 .b8 __cudart_i2opi_f[24] = {65, 144, 67, 60, 153, 149, 98, 219, 192, 221, 52, 245, 209, 87, 39, 252, 41, 21, 68, 78, 110, 131, 249, 162};

.visible .entry _Z8mykernelPfS_(
	.param .u64 .ptr .align 1 _Z8mykernelPfS__param_0,
	.param .u64 .ptr .align 1 _Z8mykernelPfS__param_1
)
{
	.local .align 4 .b8 	__local_depot0[28];
	.reg .b64 	%SP;
	.reg .b64 	%SPL;
	.reg .pred 	%p<9>;
	.reg .b32 	%r<44>;
	.reg .b32 	%f<28>;
	.reg .b64 	%rd<29>;
	.reg .b64 	%fd<3>;

	mov.u64 	%SPL, __local_depot0;
	ld.param.u64 	%rd10, [_Z8mykernelPfS__param_0];
	ld.param.u64 	%rd9, [_Z8mykernelPfS__param_1];
	cvta.to.global.u64 	%rd11, %rd10;
	add.u64 	%rd1, %SPL, 0;
	mov.u32 	%r16, %ctaid.x;
	mov.u32 	%r17, %ntid.x;
	mov.u32 	%r18, %tid.x;
	mad.lo.s32 	%r1, %r16, %r17, %r18;
	mul.wide.u32 	%rd13, %r1, 4;
	add.s64 	%rd14, %rd11, %rd13;
	ld.global.f32 	%f1, [%rd14];
	mul.f32 	%f7, %f1, 0f3F22F983;
	cvt.rni.s32.f32 	%r43, %f7;
	cvt.rn.f32.s32 	%f8, %r43;
	fma.rn.f32 	%f9, %f8, 0fBFC90FDA, %f1;
	fma.rn.f32 	%f10, %f8, 0fB3A22168, %f9;
	fma.rn.f32 	%f27, %f8, 0fA7C234C5, %f10;
	abs.f32 	%f3, %f1;
	setp.ltu.f32 	%p1, %f3, 0f47CE4780;
	@%p1 bra 	$L__BB0_8;
	setp.neu.f32 	%p2, %f3, 0f7F800000;
	@%p2 bra 	$L__BB0_3;
	mov.f32 	%f13, 0f00000000;
	mul.rn.f32 	%f27, %f1, %f13;
	mov.b32 	%r43, 0;
	bra.uni 	$L__BB0_8;
$L__BB0_3:
	mov.b32 	%r3, %f1;
	shl.b32 	%r20, %r3, 8;
	or.b32  	%r4, %r20, -2147483648;
	mov.b64 	%rd28, 0;
	mov.b32 	%r40, 0;
	mov.u64 	%rd26, __cudart_i2opi_f;
	mov.u64 	%rd27, %rd1;
$L__BB0_4:
	.pragma "nounroll";
	ld.global.nc.u32 	%r21, [%rd26];
	mad.wide.u32 	%rd17, %r21, %r4, %rd28;
	shr.u64 	%rd28, %rd17, 32;
	st.local.u32 	[%rd27], %rd17;
	add.s32 	%r40, %r40, 1;
	add.s64 	%rd27, %rd27, 4;
	add.s64 	%rd26, %rd26, 4;
	setp.ne.s32 	%p3, %r40, 6;
	@%p3 bra 	$L__BB0_4;
	shr.u32 	%r22, %r3, 23;
	st.local.u32 	[%rd1+24], %rd28;
	and.b32  	%r7, %r22, 31;
	and.b32  	%r23, %r22, 224;
	add.s32 	%r24, %r23, -128;
	shr.u32 	%r25, %r24, 5;
	mul.wide.u32 	%rd18, %r25, 4;
	sub.s64 	%rd8, %rd1, %rd18;
	ld.local.u32 	%r41, [%rd8+24];
	ld.local.u32 	%r42, [%rd8+20];
	setp.eq.s32 	%p4, %r7, 0;
	@%p4 bra 	$L__BB0_7;
	shf.l.wrap.b32 	%r41, %r42, %r41, %r7;
	ld.local.u32 	%r26, [%rd8+16];
	shf.l.wrap.b32 	%r42, %r26, %r42, %r7;
$L__BB0_7:
	shr.u32 	%r27, %r41, 30;
	shf.l.wrap.b32 	%r28, %r42, %r41, 2;
	shl.b32 	%r29, %r42, 2;
	shr.u32 	%r30, %r28, 31;
	add.s32 	%r31, %r30, %r27;
	neg.s32 	%r32, %r31;
	setp.lt.s32 	%p5, %r3, 0;
	selp.b32 	%r43, %r32, %r31, %p5;
	xor.b32  	%r33, %r28, %r3;
	shr.s32 	%r34, %r28, 31;
	xor.b32  	%r35, %r34, %r28;
	xor.b32  	%r36, %r34, %r29;
	cvt.u64.u32 	%rd19, %r35;
	shl.b64 	%rd20, %rd19, 32;
	cvt.u64.u32 	%rd21, %r36;
	or.b64  	%rd22, %rd20, %rd21;
	cvt.rn.f64.s64 	%fd1, %rd22;
	mul.f64 	%fd2, %fd1, 0d3BF921FB54442D19;
	cvt.rn.f32.f64 	%f11, %fd2;
	neg.f32 	%f12, %f11;
	setp.lt.s32 	%p6, %r33, 0;
	selp.f32 	%f27, %f12, %f11, %p6;
$L__BB0_8:
	cvta.to.global.u64 	%rd23, %rd9;
	mul.rn.f32 	%f14, %f27, %f27;
	and.b32  	%r38, %r43, 1;
	setp.eq.b32 	%p7, %r38, 1;
	selp.f32 	%f15, 0f3F800000, %f27, %p7;
	fma.rn.f32 	%f16, %f14, %f15, 0f00000000;
	fma.rn.f32 	%f17, %f14, 0f37CBAC00, 0fBAB607ED;
	selp.f32 	%f18, %f17, 0fB94D4153, %p7;
	selp.f32 	%f19, 0f3D2AAABB, 0f3C0885E4, %p7;
	fma.rn.f32 	%f20, %f18, %f14, %f19;
	selp.f32 	%f21, 0fBEFFFFFF, 0fBE2AAAA8, %p7;
	fma.rn.f32 	%f22, %f20, %f14, %f21;
	fma.rn.f32 	%f23, %f22, %f16, %f15;
	and.b32  	%r39, %r43, 2;
	setp.eq.s32 	%p8, %r39, 0;
	mov.f32 	%f24, 0f00000000;
	sub.f32 	%f25, %f24, %f23;
	selp.f32 	%f26, %f23, %f25, %p8;
	add.s64 	%rd25, %rd23, %rd13;
	st.global.f32 	[%rd25], %f26;
	ret;

}


// ===== COMPILED SASS (sm_100) =====

	.target	sm_100

	.elftype	@"ET_EXEC"


//--------------------- .note.nv.tkinfo           --------------------------
	.section	.note.nv.tkinfo,"",@"SHT_NOTE"
	.sectionflags	@"SHF_NOTE_NV_TKINFO"
	.tkinfo
        /*0018*/ 	.word	0x00000002
        /*0030*/ 	.string	""
        /*0030*/ 	.string	"ptxas"
        /*0030*/ 	.string	"Cuda compilation tools, release 13.0, V13.0.88"
        /*0030*/ 	.string	"Build cuda_13.0.r13.0/compiler.36424714_0"
        /*0030*/ 	.string	"-arch sm_100 -m 64 "



//--------------------- .note.nv.cuinfo           --------------------------
	.section	.note.nv.cuinfo,"",@"SHT_NOTE"
	.sectionflags	@"SHF_NOTE_NV_CUINFO"
        /*0018*/ 	.short	0x0002
        /*001a*/ 	.short	0x0064
        /*001c*/ 	.short	0x0082
	.zero		2


//--------------------- .nv.info                  --------------------------
	.section	.nv.info,"",@"SHT_CUDA_INFO"
	.align	4


	//----- nvinfo : EIATTR_REGCOUNT
	.align		4
        /*0000*/ 	.byte	0x04, 0x2f
        /*0002*/ 	.short	(.L_2 - .L_1)
	.align		4
.L_1:
        /*0004*/ 	.word	index@(_Z8mykernelPfS_)
        /*0008*/ 	.word	0x00000012


	//----- nvinfo : EIATTR_FRAME_SIZE
	.align		4
.L_2:
        /*000c*/ 	.byte	0x04, 0x11
        /*000e*/ 	.short	(.L_4 - .L_3)
	.align		4
.L_3:
        /*0010*/ 	.word	index@(_Z8mykernelPfS_)
        /*0014*/ 	.word	0x00000000


	//----- nvinfo : EIATTR_MIN_STACK_SIZE
	.align		4
.L_4:
        /*0018*/ 	.byte	0x04, 0x12
        /*001a*/ 	.short	(.L_6 - .L_5)
	.align		4
.L_5:
        /*001c*/ 	.word	index@(_Z8mykernelPfS_)
        /*0020*/ 	.word	0x00000000
.L_6:


//--------------------- .nv.compat                --------------------------
	.section	.nv.compat,"",@"SHT_CUDA_COMPAT_INFO"
	.align	4
        /*0000*/ 	.byte	0x02, 0x09, 0x00, 0x00, 0x02, 0x02, 0x01, 0x00, 0x02, 0x05, 0x05, 0x00, 0x03, 0x07, 0x01, 0x01
        /*0010*/ 	.byte	0x02, 0x03, 0x00, 0x00, 0x02, 0x06, 0x01, 0x00, 0x04, 0x0b, 0x08, 0x00, 0x01, 0x00, 0x00, 0x00
        /*0020*/ 	.byte	0x00, 0x00, 0x00, 0x00


//--------------------- .nv.info._Z8mykernelPfS_  --------------------------
	.section	.nv.info._Z8mykernelPfS_,"",@"SHT_CUDA_INFO"
	.sectionflags	@""
	.align	4


	//----- nvinfo : EIATTR_CUDA_API_VERSION
	.align		4
        /*0000*/ 	.byte	0x04, 0x37
        /*0002*/ 	.short	(.L_8 - .L_7)
.L_7:
        /*0004*/ 	.word	0x00000082


	//----- nvinfo : EIATTR_KPARAM_INFO
	.align		4
.L_8:
        /*0008*/ 	.byte	0x04, 0x17
        /*000a*/ 	.short	(.L_10 - .L_9)
.L_9:
        /*000c*/ 	.word	0x00000000
        /*0010*/ 	.short	0x0001
        /*0012*/ 	.short	0x0008
        /*0014*/ 	.byte	0x00, 0xf5, 0x21, 0x00


	//----- nvinfo : EIATTR_KPARAM_INFO
	.align		4
.L_10:
        /*0018*/ 	.byte	0x04, 0x17
        /*001a*/ 	.short	(.L_12 - .L_11)
.L_11:
        /*001c*/ 	.word	0x00000000
        /*0020*/ 	.short	0x0000
        /*0022*/ 	.short	0x0000
        /*0024*/ 	.byte	0x00, 0xf5, 0x21, 0x00


	//----- nvinfo : EIATTR_SPARSE_MMA_MASK
	.align		4
.L_12:
        /*0028*/ 	.byte	0x03, 0x50
        /*002a*/ 	.short	0x0000


	//----- nvinfo : EIATTR_MAXREG_COUNT
	.align		4
        /*002c*/ 	.byte	0x03, 0x1b
        /*002e*/ 	.short	0x00ff


	//----- nvinfo : EIATTR_MERCURY_ISA_VERSION
	.align		4
        /*0030*/ 	.byte	0x03, 0x5f
        /*0032*/ 	.short	0x0101


	//----- nvinfo : EIATTR_VRC_CTA_INIT_COUNT
	.align		4
        /*0034*/ 	.byte	0x02, 0x4a
	.zero		1
	.zero		1


	//----- nvinfo : EIATTR_EXIT_INSTR_OFFSETS
	.align		4
        /*0038*/ 	.byte	0x04, 0x1c
        /*003a*/ 	.short	(.L_14 - .L_13)


	//   ....[0]....
.L_13:
        /*003c*/ 	.word	0x00000870


	//----- nvinfo : EIATTR_CRS_STACK_SIZE
	.align		4
.L_14:
        /*0040*/ 	.byte	0x04, 0x1e
        /*0042*/ 	.short	(.L_16 - .L_15)
.L_15:
        /*0044*/ 	.word	0x00000000


	//----- nvinfo : EIATTR_CBANK_PARAM_SIZE
	.align		4
.L_16:
        /*0048*/ 	.byte	0x03, 0x19
        /*004a*/ 	.short	0x0010


	//----- nvinfo : EIATTR_PARAM_CBANK
	.align		4
        /*004c*/ 	.byte	0x04, 0x0a
        /*004e*/ 	.short	(.L_18 - .L_17)
	.align		4
.L_17:
        /*0050*/ 	.word	index@(.nv.constant0._Z8mykernelPfS_)
        /*0054*/ 	.short	0x0380
        /*0056*/ 	.short	0x0010


	//----- nvinfo : EIATTR_SW_WAR
	.align		4
.L_18:
        /*0058*/ 	.byte	0x04, 0x36
        /*005a*/ 	.short	(.L_20 - .L_19)
.L_19:
        /*005c*/ 	.word	0x00000008
.L_20:


//--------------------- .nv.callgraph             --------------------------
	.section	.nv.callgraph,"",@"SHT_CUDA_CALLGRAPH"
	.align	4
	.sectionentsize	8
	.align		4
        /*0000*/ 	.word	0x00000000
	.align		4
        /*0004*/ 	.word	0xffffffff
	.align		4
        /*0008*/ 	.word	0x00000000
	.align		4
        /*000c*/ 	.word	0xfffffffe
	.align		4
        /*0010*/ 	.word	0x00000000
	.align		4
        /*0014*/ 	.word	0xfffffffd
	.align		4
        /*0018*/ 	.word	0x00000000
	.align		4
        /*001c*/ 	.word	0xfffffffc


//--------------------- .nv.constant4             --------------------------
	.section	.nv.constant4,"a",@progbits
	.align	8
	.align		8
.nv.constant4:
        /*0000*/ 	.dword	__cudart_i2opi_f


//--------------------- .text._Z8mykernelPfS_     --------------------------
	.section	.text._Z8mykernelPfS_,"ax",@progbits
	.align	128
        .global         _Z8mykernelPfS_
        .type           _Z8mykernelPfS_,@function
        .size           _Z8mykernelPfS_,(.L_x_6 - _Z8mykernelPfS_)
        .other          _Z8mykernelPfS_,@"STO_CUDA_ENTRY STV_DEFAULT"
_Z8mykernelPfS_:
.text._Z8mykernelPfS_:
[----:B------:R-:W-:Y:S01]  /*0000*/  LDC R1, c[0x0][0x37c] ;  /* 0x0000df00ff017b82 */ /* 0x000fe20000000800 */
[----:B------:R-:W0:Y:S07]  /*0010*/  S2R R3, SR_TID.X ;  /* 0x0000000000037919 */ /* 0x000e2e0000002100 */
[----:B------:R-:W0:Y:S01]  /*0020*/  S2UR UR4, SR_CTAID.X ;  /* 0x00000000000479c3 */ /* 0x000e220000002500 */
[----:B------:R-:W1:Y:S07]  /*0030*/  LDCU.64 UR6, c[0x0][0x358] ;  /* 0x00006b00ff0677ac */ /* 0x000e6e0008000a00 */
[----:B------:R-:W0:Y:S08]  /*0040*/  LDC R2, c[0x0][0x360] ;  /* 0x0000d800ff027b82 */ /* 0x000e300000000800 */
[----:B------:R-:W2:Y:S01]  /*0050*/  LDC.64 R4, c[0x0][0x380] ;  /* 0x0000e000ff047b82 */ /* 0x000ea20000000a00 */
[----:B0-----:R-:W-:-:S04]  /*0060*/  IMAD R2, R2, UR4, R3 ;  /* 0x0000000402027c24 */ /* 0x001fc8000f8e0203 */
[----:B--2---:R-:W-:-:S05]  /*0070*/  IMAD.WIDE.U32 R4, R2, 0x4, R4 ;  /* 0x0000000402047825 */ /* 0x004fca00078e0004 */
[----:B-1----:R-:W2:Y:S01]  /*0080*/  LDG.E R0, desc[UR6][R4.64] ;  /* 0x0000000604007981 */ /* 0x002ea2000c1e1900 */
[----:B------:R-:W-:Y:S01]  /*0090*/  BSSY.RECONVERGENT B0, `(.L_x_0) ;  /* 0x0000069000007945 */ /* 0x000fe20003800200 */
[C---:B--2---:R-:W-:Y:S01]  /*00a0*/  FMUL R3, R0.reuse, 0.63661974668502807617 ;  /* 0x3f22f98300037820 */ /* 0x044fe20000400000 */
[----:B------:R-:W-:-:S05]  /*00b0*/  FSETP.GE.AND P0, PT, |R0|, 105615, PT ;  /* 0x47ce47800000780b */ /* 0x000fca0003f06200 */
[----:B------:R-:W0:Y:S02]  /*00c0*/  F2I.NTZ R3, R3 ;  /* 0x0000000300037305 */ /* 0x000e240000203100 */
[----:B0-----:R-:W-:-:S05]  /*00d0*/  I2FP.F32.S32 R7, R3 ;  /* 0x0000000300077245 */ /* 0x001fca0000201400 */
[----:B------:R-:W-:-:S04]  /*00e0*/  FFMA R6, R7, -1.5707962512969970703, R0 ;  /* 0xbfc90fda07067823 */ /* 0x000fc80000000000 */
[----:B------:R-:W-:-:S04]  /*00f0*/  FFMA R6, R7, -7.5497894158615963534e-08, R6 ;  /* 0xb3a2216807067823 */ /* 0x000fc80000000006 */
[----:B------:R-:W-:Y:S01]  /*0100*/  FFMA R6, R7, -5.3903029534742383927e-15, R6 ;  /* 0xa7c234c507067823 */ /* 0x000fe20000000006 */
[----:B------:R-:W-:Y:S06]  /*0110*/  @!P0 BRA `(.L_x_1) ;  /* 0x0000000400808947 */ /* 0x000fec0003800000 */
[----:B------:R-:W-:-:S13]  /*0120*/  FSETP.NEU.AND P0, PT, |R0|, +INF , PT ;  /* 0x7f8000000000780b */ /* 0x000fda0003f0d200 */
[----:B------:R-:W-:Y:S01]  /*0130*/  @!P0 FMUL R6, RZ, R0 ;  /* 0x00000000ff068220 */ /* 0x000fe20000400000 */
[----:B------:R-:W-:Y:S01]  /*0140*/  @!P0 IMAD.MOV.U32 R3, RZ, RZ, RZ ;  /* 0x000000ffff038224 */ /* 0x000fe200078e00ff */
[----:B------:R-:W-:Y:S06]  /*0150*/  @!P0 BRA `(.L_x_1) ;  /* 0x0000000400708947 */ /* 0x000fec0003800000 */
[----:B------:R-:W-:Y:S01]  /*0160*/  IMAD.SHL.U32 R3, R0, 0x100, RZ ;  /* 0x0000010000037824 */ /* 0x000fe200078e00ff */
[----:B------:R-:W0:Y:S01]  /*0170*/  LDCU.64 UR8, c[0x4][URZ] ;  /* 0x01000000ff0877ac */ /* 0x000e220008000a00 */
[----:B------:R-:W-:Y:S02]  /*0180*/  IMAD.MOV.U32 R11, RZ, RZ, RZ ;  /* 0x000000ffff0b7224 */ /* 0x000fe400078e00ff */
[----:B------:R-:W-:Y:S01]  /*0190*/  IMAD.MOV.U32 R8, RZ, RZ, RZ ;  /* 0x000000ffff087224 */ /* 0x000fe200078e00ff */
[----:B------:R-:W-:Y:S01]  /*01a0*/  LOP3.LUT R3, R3, 0x80000000, RZ, 0xfc, !PT ;  /* 0x8000000003037812 */ /* 0x000fe200078efcff */
[----:B------:R-:W-:Y:S01]  /*01b0*/  UMOV UR5, URZ ;  /* 0x000000ff00057c82 */ /* 0x000fe20008000000 */
[----:B------:R-:W-:-:S05]  /*01c0*/  UMOV UR4, URZ ;  /* 0x000000ff00047c82 */ /* 0x000fca0008000000 */
.L_x_2:
[----:B0-----:R-:W-:Y:S01]  /*01d0*/  IMAD.U32 R6, RZ, RZ, UR8 ;  /* 0x00000008ff067e24 */ /* 0x001fe2000f8e00ff */
[----:B------:R-:W-:-:S05]  /*01e0*/  MOV R7, UR9 ;  /* 0x0000000900077c02 */ /* 0x000fca0008000f00 */
[----:B------:R-:W2:Y:S01]  /*01f0*/  LDG.E.CONSTANT R4, desc[UR6][R6.64] ;  /* 0x0000000606047981 */ /* 0x000ea2000c1e9900 */
[----:B------:R-:W-:Y:S01]  /*0200*/  UIADD3 UR4, UPT, UPT, UR4, 0x1, URZ ;  /* 0x0000000104047890 */ /* 0x000fe2000fffe0ff */
[C---:B------:R-:W-:Y:S01]  /*0210*/  ISETP.EQ.AND P0, PT, R8.reuse, RZ, PT ;  /* 0x000000ff0800720c */ /* 0x040fe20003f02270 */
[----:B------:R-:W-:Y:S01]  /*0220*/  UIADD3 UR8, UP1, UPT, UR8, 0x4, URZ ;  /* 0x0000000408087890 */ /* 0x000fe2000ff3e0ff */
[C---:B------:R-:W-:Y:S01]  /*0230*/  ISETP.EQ.AND P1, PT, R8.reuse, 0x4, PT ;  /* 0x000000040800780c */ /* 0x040fe20003f22270 */
[----:B------:R-:W-:Y:S01]  /*0240*/  UISETP.NE.AND UP0, UPT, UR4, 0x6, UPT ;  /* 0x000000060400788c */ /* 0x000fe2000bf05270 */
[C---:B------:R-:W-:Y:S01]  /*0250*/  ISETP.EQ.AND P2, PT, R8.reuse, 0x8, PT ;  /* 0x000000080800780c */ /* 0x040fe20003f42270 */
[----:B------:R-:W-:Y:S01]  /*0260*/  UIADD3.X UR9, UPT, UPT, URZ, UR9, URZ, UP1, !UPT ;  /* 0x00000009ff097290 */ /* 0x000fe20008ffe4ff */
[C---:B------:R-:W-:Y:S02]  /*0270*/  ISETP.EQ.AND P3, PT, R8.reuse, 0xc, PT ;  /* 0x0000000c0800780c */ /* 0x040fe40003f62270 */
[----:B------:R-:W-:-:S02]  /*0280*/  ISETP.EQ.AND P4, PT, R8, 0x10, PT ;  /* 0x000000100800780c */ /* 0x000fc40003f82270 */
[C---:B------:R-:W-:Y:S01]  /*0290*/  ISETP.EQ.AND P5, PT, R8.reuse, 0x14, PT ;  /* 0x000000140800780c */ /* 0x040fe20003fa2270 */
[----:B------:R-:W-:Y:S02]  /*02a0*/  VIADD R8, R8, 0x4 ;  /* 0x0000000408087836 */ /* 0x000fe40000000000 */
[----:B--2---:R-:W-:-:S03]  /*02b0*/  IMAD.WIDE.U32 R4, R4, R3, RZ ;  /* 0x0000000304047225 */ /* 0x004fc600078e00ff */
[----:B------:R-:W-:-:S04]  /*02c0*/  IADD3 R4, P6, PT, R4, R11, RZ ;  /* 0x0000000b04047210 */ /* 0x000fc80007fde0ff */
[----:B------:R-:W-:Y:S01]  /*02d0*/  IADD3.X R11, PT, PT, R5, UR5, RZ, P6, !PT ;  /* 0x00000005050b7c10 */ /* 0x000fe2000b7fe4ff */
[--C-:B------:R-:W-:Y:S01]  /*02e0*/  @P0 IMAD.MOV.U32 R9, RZ, RZ, R4.reuse ;  /* 0x000000ffff090224 */ /* 0x100fe200078e0004 */
[----:B------:R-:W-:Y:S01]  /*02f0*/  @P4 MOV R14, R4 ;  /* 0x00000004000e4202 */ /* 0x000fe20000000f00 */
[--C-:B------:R-:W-:Y:S02]  /*0300*/  @P1 IMAD.MOV.U32 R10, RZ, RZ, R4.reuse ;  /* 0x000000ffff0a1224 */ /* 0x100fe400078e0004 */
[--C-:B------:R-:W-:Y:S02]  /*0310*/  @P2 IMAD.MOV.U32 R12, RZ, RZ, R4.reuse ;  /* 0x000000ffff0c2224 */ /* 0x100fe400078e0004 */
[--C-:B------:R-:W-:Y:S02]  /*0320*/  @P3 IMAD.MOV.U32 R13, RZ, RZ, R4.reuse ;  /* 0x000000ffff0d3224 */ /* 0x100fe400078e0004 */
[----:B------:R-:W-:Y:S01]  /*0330*/  @P5 IMAD.MOV.U32 R15, RZ, RZ, R4 ;  /* 0x000000ffff0f5224 */ /* 0x000fe200078e0004 */
[----:B------:R-:W-:Y:S06]  /*0340*/  BRA.U UP0, `(.L_x_2) ;  /* 0xfffffffd00a07547 */ /* 0x000fec000b83ffff */
[----:B------:R-:W-:Y:S01]  /*0350*/  SHF.R.U32.HI R3, RZ, 0x17, R0 ;  /* 0x00000017ff037819 */ /* 0x000fe20000011600 */
[----:B------:R-:W-:Y:S03]  /*0360*/  BSSY.RECONVERGENT B1, `(.L_x_3) ;  /* 0x0000029000017945 */ /* 0x000fe60003800200 */
[C---:B------:R-:W-:Y:S02]  /*0370*/  LOP3.LUT R4, R3.reuse, 0xe0, RZ, 0xc0, !PT ;  /* 0x000000e003047812 */ /* 0x040fe400078ec0ff */
[----:B------:R-:W-:-:S03]  /*0380*/  LOP3.LUT P6, RZ, R3, 0x1f, RZ, 0xc0, !PT ;  /* 0x0000001f03ff7812 */ /* 0x000fc600078cc0ff */
[----:B------:R-:W-:-:S05]  /*0390*/  VIADD R4, R4, 0xffffff80 ;  /* 0xffffff8004047836 */ /* 0x000fca0000000000 */
[----:B------:R-:W-:-:S05]  /*03a0*/  SHF.R.U32.HI R4, RZ, 0x5, R4 ;  /* 0x00000005ff047819 */ /* 0x000fca0000011604 */
[----:B------:R-:W-:-:S05]  /*03b0*/  IMAD.U32 R6, R4, -0x4, RZ ;  /* 0xfffffffc04067824 */ /* 0x000fca00078e00ff */
[C---:B------:R-:W-:Y:S02]  /*03c0*/  ISETP.EQ.AND P3, PT, R6.reuse, -0x18, PT ;  /* 0xffffffe80600780c */ /* 0x040fe40003f62270 */
[C---:B------:R-:W-:Y:S02]  /*03d0*/  ISETP.EQ.AND P4, PT, R6.reuse, -0x14, PT ;  /* 0xffffffec0600780c */ /* 0x040fe40003f82270 */
[C---:B------:R-:W-:Y:S02]  /*03e0*/  ISETP.EQ.AND P2, PT, R6.reuse, -0x10, PT ;  /* 0xfffffff00600780c */ /* 0x040fe40003f42270 */
[C---:B------:R-:W-:Y:S02]  /*03f0*/  ISETP.EQ.AND P1, PT, R6.reuse, -0xc, PT ;  /* 0xfffffff40600780c */ /* 0x040fe40003f22270 */
[C---:B------:R-:W-:Y:S02]  /*0400*/  ISETP.EQ.AND P0, PT, R6.reuse, -0x8, PT ;  /* 0xfffffff80600780c */ /* 0x040fe40003f02270 */
[----:B------:R-:W-:-:S03]  /*0410*/  ISETP.EQ.AND P5, PT, R6, RZ, PT ;  /* 0x000000ff0600720c */ /* 0x000fc60003fa2270 */
[----:B------:R-:W-:Y:S02]  /*0420*/  @P3 MOV R4, R9 ;  /* 0x0000000900043202 */ /* 0x000fe40000000f00 */
[C---:B------:R-:W-:Y:S01]  /*0430*/  ISETP.EQ.AND P3, PT, R6.reuse, -0x4, PT ;  /* 0xfffffffc0600780c */ /* 0x040fe20003f62270 */
[----:B------:R-:W-:Y:S02]  /*0440*/  @P4 IMAD.MOV.U32 R5, RZ, RZ, R9 ;  /* 0x000000ffff054224 */ /* 0x000fe400078e0009 */
[----:B------:R-:W-:Y:S01]  /*0450*/  @P4 IMAD.MOV.U32 R4, RZ, RZ, R10 ;  /* 0x000000ffff044224 */ /* 0x000fe200078e000a */
[----:B------:R-:W-:Y:S01]  /*0460*/  ISETP.EQ.AND P4, PT, R6, 0x4, PT ;  /* 0x000000040600780c */ /* 0x000fe20003f82270 */
[----:B------:R-:W-:Y:S02]  /*0470*/  @P2 IMAD.MOV.U32 R4, RZ, RZ, R12 ;  /* 0x000000ffff042224 */ /* 0x000fe400078e000c */
[----:B------:R-:W-:Y:S02]  /*0480*/  @P1 IMAD.MOV.U32 R4, RZ, RZ, R13 ;  /* 0x000000ffff041224 */ /* 0x000fe400078e000d */
[----:B------:R-:W-:-:S02]  /*0490*/  @P0 IMAD.MOV.U32 R4, RZ, RZ, R14 ;  /* 0x000000ffff040224 */ /* 0x000fc400078e000e */
[----:B------:R-:W-:Y:S01]  /*04a0*/  @P2 IMAD.MOV.U32 R5, RZ, RZ, R10 ;  /* 0x000000ffff052224 */ /* 0x000fe200078e000a */
[----:B------:R-:W-:Y:S01]  /*04b0*/  @P1 MOV R5, R12 ;  /* 0x0000000c00051202 */ /* 0x000fe20000000f00 */
[----:B------:R-:W-:Y:S01]  /*04c0*/  @P0 IMAD.MOV.U32 R5, RZ, RZ, R13 ;  /* 0x000000ffff050224 */ /* 0x000fe200078e000d */
[----:B------:R-:W-:Y:S01]  /*04d0*/  @P3 MOV R4, R15 ;  /* 0x0000000f00043202 */ /* 0x000fe20000000f00 */
[----:B------:R-:W-:Y:S02]  /*04e0*/  @P5 IMAD.MOV.U32 R4, RZ, RZ, R11 ;  /* 0x000000ffff045224 */ /* 0x000fe400078e000b */
[----:B------:R-:W-:Y:S02]  /*04f0*/  @P3 IMAD.MOV.U32 R5, RZ, RZ, R14 ;  /* 0x000000ffff053224 */ /* 0x000fe400078e000e */
[----:B------:R-:W-:Y:S02]  /*0500*/  @P5 IMAD.MOV.U32 R5, RZ, RZ, R15 ;  /* 0x000000ffff055224 */ /* 0x000fe400078e000f */
[----:B------:R-:W-:-:S02]  /*0510*/  @P4 IMAD.MOV.U32 R5, RZ, RZ, R11 ;  /* 0x000000ffff054224 */ /* 0x000fc400078e000b */
[----:B------:R-:W-:Y:S01]  /*0520*/  IMAD.MOV.U32 R8, RZ, RZ, R4 ;  /* 0x000000ffff087224 */ /* 0x000fe200078e0004 */
[----:B------:R-:W-:Y:S06]  /*0530*/  @!P6 BRA `(.L_x_4) ;  /* 0x00000000002ce947 */ /* 0x000fec0003800000 */
[----:B------:R-:W-:Y:S01]  /*0540*/  @P2 MOV R4, R9 ;  /* 0x0000000900042202 */ /* 0x000fe20000000f00 */
[----:B------:R-:W-:Y:S01]  /*0550*/  @P1 IMAD.MOV.U32 R4, RZ, RZ, R10 ;  /* 0x000000ffff041224 */ /* 0x000fe200078e000a */
[----:B------:R-:W-:Y:S01]  /*0560*/  LOP3.LUT R3, R3, 0x1f, RZ, 0xc0, !PT ;  /* 0x0000001f03037812 */ /* 0x000fe200078ec0ff */
[----:B------:R-:W-:Y:S01]  /*0570*/  @P0 IMAD.MOV.U32 R4, RZ, RZ, R12 ;  /* 0x000000ffff040224 */ /* 0x000fe200078e000c */
[----:B------:R-:W-:Y:S01]  /*0580*/  ISETP.EQ.AND P0, PT, R6, 0x8, PT ;  /* 0x000000080600780c */ /* 0x000fe20003f02270 */
[----:B------:R-:W-:Y:S01]  /*0590*/  @P3 IMAD.MOV.U32 R4, RZ, RZ, R13 ;  /* 0x000000ffff043224 */ /* 0x000fe200078e000d */
[----:B------:R-:W-:Y:S01]  /*05a0*/  SHF.L.W.U32.HI R8, R5, R3, R8 ;  /* 0x0000000305087219 */ /* 0x000fe20000010e08 */
[----:B------:R-:W-:Y:S01]  /*05b0*/  @P5 IMAD.MOV.U32 R4, RZ, RZ, R14 ;  /* 0x000000ffff045224 */ /* 0x000fe200078e000e */
[----:B------:R-:W-:-:S09]  /*05c0*/  @P4 MOV R4, R15 ;  /* 0x0000000f00044202 */ /* 0x000fd20000000f00 */
[----:B------:R-:W-:-:S05]  /*05d0*/  @P0 IMAD.MOV.U32 R4, RZ, RZ, R11 ;  /* 0x000000ffff040224 */ /* 0x000fca00078e000b */
[----:B------:R-:W-:-:S07]  /*05e0*/  SHF.L.W.U32.HI R5, R4, R3, R5 ;  /* 0x0000000304057219 */ /* 0x000fce0000010e05 */
.L_x_4:
[----:B------:R-:W-:Y:S05]  /*05f0*/  BSYNC.RECONVERGENT B1 ;  /* 0x0000000000017941 */ /* 0x000fea0003800200 */
.L_x_3:
[C---:B------:R-:W-:Y:S01]  /*0600*/  SHF.L.W.U32.HI R9, R5.reuse, 0x2, R8 ;  /* 0x0000000205097819 */ /* 0x040fe20000010e08 */
[----:B------:R-:W-:Y:S01]  /*0610*/  IMAD.SHL.U32 R5, R5, 0x4, RZ ;  /* 0x0000000405057824 */ /* 0x000fe200078e00ff */
[----:B------:R-:W-:Y:S01]  /*0620*/  UMOV UR4, 0x54442d19 ;  /* 0x54442d1900047882 */ /* 0x000fe20000000000 */
[----:B------:R-:W-:Y:S01]  /*0630*/  UMOV UR5, 0x3bf921fb ;  /* 0x3bf921fb00057882 */ /* 0x000fe20000000000 */
[----:B------:R-:W-:Y:S02]  /*0640*/  SHF.R.S32.HI R4, RZ, 0x1f, R9 ;  /* 0x0000001fff047819 */ /* 0x000fe40000011409 */
[----:B------:R-:W-:Y:S02]  /*0650*/  ISETP.GE.AND P0, PT, R0, RZ, PT ;  /* 0x000000ff0000720c */ /* 0x000fe40003f06270 */
[C---:B------:R-:W-:Y:S02]  /*0660*/  LOP3.LUT R6, R4.reuse, R5, RZ, 0x3c, !PT ;  /* 0x0000000504067212 */ /* 0x040fe400078e3cff */
[----:B------:R-:W-:-:S02]  /*0670*/  LOP3.LUT R7, R4, R9, RZ, 0x3c, !PT ;  /* 0x0000000904077212 */ /* 0x000fc400078e3cff */
[----:B------:R-:W-:Y:S02]  /*0680*/  SHF.R.U32.HI R3, RZ, 0x1e, R8 ;  /* 0x0000001eff037819 */ /* 0x000fe40000011608 */
[----:B------:R-:W0:Y:S01]  /*0690*/  I2F.F64.S64 R4, R6 ;  /* 0x0000000600047312 */ /* 0x000e220000301c00 */
[C---:B------:R-:W-:Y:S02]  /*06a0*/  LOP3.LUT R0, R9.reuse, R0, RZ, 0x3c, !PT ;  /* 0x0000000009007212 */ /* 0x040fe400078e3cff */
[----:B------:R-:W-:Y:S02]  /*06b0*/  LEA.HI R3, R9, R3, RZ, 0x1 ;  /* 0x0000000309037211 */ /* 0x000fe400078f08ff */
[----:B------:R-:W-:-:S03]  /*06c0*/  ISETP.GE.AND P1, PT, R0, RZ, PT ;  /* 0x000000ff0000720c */ /* 0x000fc60003f26270 */
[----:B------:R-:W-:-:S04]  /*06d0*/  IMAD.MOV R0, RZ, RZ, -R3 ;  /* 0x000000ffff007224 */ /* 0x000fc800078e0a03 */
[----:B------:R-:W-:Y:S01]  /*06e0*/  @!P0 IMAD.MOV.U32 R3, RZ, RZ, R0 ;  /* 0x000000ffff038224 */ /* 0x000fe200078e0000 */
[----:B0-----:R-:W-:-:S10]  /*06f0*/  DMUL R4, R4, UR4 ;  /* 0x0000000404047c28 */ /* 0x001fd40008000000 */
[----:B------:R-:W0:Y:S02]  /*0700*/  F2F.F32.F64 R4, R4 ;  /* 0x0000000400047310 */ /* 0x000e240000301000 */
[----:B0-----:R-:W-:-:S07]  /*0710*/  FSEL R6, -R4, R4, !P1 ;  /* 0x0000000404067208 */ /* 0x001fce0004800100 */
.L_x_1:
[----:B------:R-:W-:Y:S05]  /*0720*/  BSYNC.RECONVERGENT B0 ;  /* 0x0000000000007941 */ /* 0x000fea0003800200 */
.L_x_0:
[----:B------:R-:W-:Y:S01]  /*0730*/  MOV R0, 0x37cbac00 ;  /* 0x37cbac0000007802 */ /* 0x000fe20000000f00 */
[----:B------:R-:W-:Y:S01]  /*0740*/  FMUL R7, R6, R6 ;  /* 0x0000000606077220 */ /* 0x000fe20000400000 */
[----:B------:R-:W-:Y:S01]  /*0750*/  LOP3.LUT R8, R3, 0x1, RZ, 0xc0, !PT ;  /* 0x0000000103087812 */ /* 0x000fe200078ec0ff */
[----:B------:R-:W0:Y:S01]  /*0760*/  LDC.64 R4, c[0x0][0x388] ;  /* 0x0000e200ff047b82 */ /* 0x000e220000000a00 */
[----:B------:R-:W-:Y:S02]  /*0770*/  IMAD.MOV.U32 R9, RZ, RZ, 0x3effffff ;  /* 0x3effffffff097424 */ /* 0x000fe400078e00ff */
[----:B------:R-:W-:Y:S01]  /*0780*/  FFMA R0, R7, R0, -0.0013887860113754868507 ;  /* 0xbab607ed07007423 */ /* 0x000fe20000000000 */
[----:B------:R-:W-:Y:S01]  /*0790*/  ISETP.NE.U32.AND P0, PT, R8, 0x1, PT ;  /* 0x000000010800780c */ /* 0x000fe20003f05070 */
[----:B------:R-:W-:Y:S01]  /*07a0*/  IMAD.MOV.U32 R8, RZ, RZ, 0x3d2aaabb ;  /* 0x3d2aaabbff087424 */ /* 0x000fe200078e00ff */
[----:B------:R-:W-:Y:S02]  /*07b0*/  LOP3.LUT P1, RZ, R3, 0x2, RZ, 0xc0, !PT ;  /* 0x0000000203ff7812 */ /* 0x000fe4000782c0ff */
[----:B------:R-:W-:-:S02]  /*07c0*/  FSEL R0, R0, -0.00019574658654164522886, !P0 ;  /* 0xb94d415300007808 */ /* 0x000fc40004000000 */
[----:B------:R-:W-:Y:S02]  /*07d0*/  FSEL R8, R8, 0.0083327032625675201416, !P0 ;  /* 0x3c0885e408087808 */ /* 0x000fe40004000000 */
[----:B------:R-:W-:-:S03]  /*07e0*/  FSEL R3, -R9, -0.16666662693023681641, !P0 ;  /* 0xbe2aaaa809037808 */ /* 0x000fc60004000100 */
[----:B------:R-:W-:Y:S01]  /*07f0*/  FFMA R8, R7, R0, R8 ;  /* 0x0000000007087223 */ /* 0x000fe20000000008 */
[----:B------:R-:W-:-:S03]  /*0800*/  FSEL R0, R6, 1, P0 ;  /* 0x3f80000006007808 */ /* 0x000fc60000000000 */
[C---:B------:R-:W-:Y:S02]  /*0810*/  FFMA R3, R7.reuse, R8, R3 ;  /* 0x0000000807037223 */ /* 0x040fe40000000003 */
[----:B------:R-:W-:-:S04]  /*0820*/  FFMA R7, R7, R0, RZ ;  /* 0x0000000007077223 */ /* 0x000fc800000000ff */
[----:B------:R-:W-:Y:S01]  /*0830*/  FFMA R3, R7, R3, R0 ;  /* 0x0000000307037223 */ /* 0x000fe20000000000 */
[----:B0-----:R-:W-:-:S04]  /*0840*/  IMAD.WIDE.U32 R4, R2, 0x4, R4 ;  /* 0x0000000402047825 */ /* 0x001fc800078e0004 */
[----:B------:R-:W-:-:S05]  /*0850*/  @P1 FADD R3, RZ, -R3 ;  /* 0x80000003ff031221 */ /* 0x000fca0000000000 */
[----:B------:R-:W-:Y:S01]  /*0860*/  STG.E desc[UR6][R4.64], R3 ;  /* 0x0000000304007986 */ /* 0x000fe2000c101906 */
[----:B------:R-:W-:Y:S05]  /*0870*/  EXIT ;  /* 0x000000000000794d */ /* 0x000fea0003800000 */
.L_x_5:
[----:B------:R-:W-:-:S00]  /*0880*/  BRA `(.L_x_5) ;  /* 0xfffffffc00fc7947 */ /* 0x000fc0000383ffff */
[----:B------:R-:W-:-:S00]  /*0890*/  NOP ;  /* 0x0000000000007918 */ /* 0x000fc00000000000 */
        /* <DEDUP_REMOVED lines=14> */
.L_x_6:


//--------------------- .nv.global.init           --------------------------
	.section	.nv.global.init,"aw",@progbits
	.align	4
.nv.global.init:
	.type		__cudart_i2opi_f,@object
	.size		__cudart_i2opi_f,(.L_0 - __cudart_i2opi_f)
__cudart_i2opi_f:
        /*0000*/ 	.byte	0x41, 0x90, 0x43, 0x3c, 0x99, 0x95, 0x62, 0xdb, 0xc0, 0xdd, 0x34, 0xf5, 0xd1, 0x57, 0x27, 0xfc
        /*0010*/ 	.byte	0x29, 0x15, 0x44, 0x4e, 0x6e, 0x83, 0xf9, 0xa2
.L_0:


//--------------------- .nv.shared.reserved.0     --------------------------
	.section	.nv.shared.reserved.0,"aw",@nobits
	.weak		__nv_reservedSMEM_offset_0_alias
	.size		__nv_reservedSMEM_offset_0_alias, 0, 64
	.other		__nv_reservedSMEM_offset_0_alias,@"STO_CUDA_RESERVED_SHARED STV_DEFAULT"
__nv_reservedSMEM_offset_0_alias:
	.zero		0
	.zero		64


//--------------------- .nv.constant0._Z8mykernelPfS_ --------------------------
	.section	.nv.constant0._Z8mykernelPfS_,"a",@progbits
	.sectionflags	@""
	.align	4
.nv.constant0._Z8mykernelPfS_:
	.zero		912


//--------------------- SYMBOLS --------------------------

	.type		.nv.reservedSmem.offset0,@object
	.size		.nv.reservedSmem.offset0,0x4
